//
// Generated by NVIDIA NVVM Compiler
//
// Compiler Build ID: CL-36424714
// Cuda compilation tools, release 13.0, V13.0.88
// Based on NVVM 20.0.0
//

.version 9.0
.target sm_100
.address_size 64

	// .globl	_Z20elementwiseAddOriginPfS_S_

.visible .entry _Z20elementwiseAddOriginPfS_S_(
	.param .u64 .ptr .align 1 _Z20elementwiseAddOriginPfS_S__param_0,
	.param .u64 .ptr .align 1 _Z20elementwiseAddOriginPfS_S__param_1,
	.param .u64 .ptr .align 1 _Z20elementwiseAddOriginPfS_S__param_2
)
{
	.reg .b32 	%r<5>;
	.reg .b32 	%f<4>;
	.reg .b64 	%rd<11>;

	ld.param.u64 	%rd1, [_Z20elementwiseAddOriginPfS_S__param_0];
	ld.param.u64 	%rd2, [_Z20elementwiseAddOriginPfS_S__param_1];
	ld.param.u64 	%rd3, [_Z20elementwiseAddOriginPfS_S__param_2];
	cvta.to.global.u64 	%rd4, %rd3;
	cvta.to.global.u64 	%rd5, %rd2;
	cvta.to.global.u64 	%rd6, %rd1;
	mov.u32 	%r1, %tid.x;
	mov.u32 	%r2, %ctaid.x;
	mov.u32 	%r3, %ntid.x;
	mad.lo.s32 	%r4, %r2, %r3, %r1;
	mul.wide.s32 	%rd7, %r4, 4;
	add.s64 	%rd8, %rd6, %rd7;
	ld.global.f32 	%f1, [%rd8];
	add.s64 	%rd9, %rd5, %rd7;
	ld.global.f32 	%f2, [%rd9];
	add.f32 	%f3, %f1, %f2;
	add.s64 	%rd10, %rd4, %rd7;
	st.global.f32 	[%rd10], %f3;
	ret;

}
	// .globl	_Z20elementwiseAddFloat2PfS_S_
.visible .entry _Z20elementwiseAddFloat2PfS_S_(
	.param .u64 .ptr .align 1 _Z20elementwiseAddFloat2PfS_S__param_0,
	.param .u64 .ptr .align 1 _Z20elementwiseAddFloat2PfS_S__param_1,
	.param .u64 .ptr .align 1 _Z20elementwiseAddFloat2PfS_S__param_2
)
{
	.reg .b32 	%r<6>;
	.reg .b32 	%f<7>;
	.reg .b64 	%rd<11>;

	ld.param.u64 	%rd1, [_Z20elementwiseAddFloat2PfS_S__param_0];
	ld.param.u64 	%rd2, [_Z20elementwiseAddFloat2PfS_S__param_1];
	ld.param.u64 	%rd3, [_Z20elementwiseAddFloat2PfS_S__param_2];
	cvta.to.global.u64 	%rd4, %rd3;
	cvta.to.global.u64 	%rd5, %rd2;
	cvta.to.global.u64 	%rd6, %rd1;
	mov.u32 	%r1, %tid.x;
	mov.u32 	%r2, %ctaid.x;
	mov.u32 	%r3, %ntid.x;
	mad.lo.s32 	%r4, %r2, %r3, %r1;
	shl.b32 	%r5, %r4, 1;
	mul.wide.s32 	%rd7, %r5, 4;
	add.s64 	%rd8, %rd6, %rd7;
	ld.global.v2.f32 	{%f1, %f2}, [%rd8];
	add.s64 	%rd9, %rd5, %rd7;
	ld.global.v2.f32 	{%f3, %f4}, [%rd9];
	add.f32 	%f5, %f1, %f3;
	add.f32 	%f6, %f2, %f4;
	add.s64 	%rd10, %rd4, %rd7;
	st.global.v2.f32 	[%rd10], {%f5, %f6};
	ret;

}
	// .globl	_Z20elementwiseAddFloat4PfS_S_
.visible .entry _Z20elementwiseAddFloat4PfS_S_(
	.param .u64 .ptr .align 1 _Z20elementwiseAddFloat4PfS_S__param_0,
	.param .u64 .ptr .align 1 _Z20elementwiseAddFloat4PfS_S__param_1,
	.param .u64 .ptr .align 1 _Z20elementwiseAddFloat4PfS_S__param_2
)
{
	.reg .b32 	%r<6>;
	.reg .b32 	%f<13>;
	.reg .b64 	%rd<11>;

	ld.param.u64 	%rd1, [_Z20elementwiseAddFloat4PfS_S__param_0];
	ld.param.u64 	%rd2, [_Z20elementwiseAddFloat4PfS_S__param_1];
	ld.param.u64 	%rd3, [_Z20elementwiseAddFloat4PfS_S__param_2];
	cvta.to.global.u64 	%rd4, %rd3;
	cvta.to.global.u64 	%rd5, %rd2;
	cvta.to.global.u64 	%rd6, %rd1;
	mov.u32 	%r1, %tid.x;
	mov.u32 	%r2, %ctaid.x;
	mov.u32 	%r3, %ntid.x;
	mad.lo.s32 	%r4, %r2, %r3, %r1;
	shl.b32 	%r5, %r4, 2;
	mul.wide.s32 	%rd7, %r5, 4;
	add.s64 	%rd8, %rd6, %rd7;
	ld.global.v4.f32 	{%f1, %f2, %f3, %f4}, [%rd8];
	add.s64 	%rd9, %rd5, %rd7;
	ld.global.v4.f32 	{%f5, %f6, %f7, %f8}, [%rd9];
	add.f32 	%f9, %f1, %f5;
	add.f32 	%f10, %f2, %f6;
	add.f32 	%f11, %f3, %f7;
	add.f32 	%f12, %f4, %f8;
	add.s64 	%rd10, %rd4, %rd7;
	st.global.v4.f32 	[%rd10], {%f9, %f10, %f11, %f12};
	ret;

}


// ===== COMPILED SASS (sm_100) =====

	.target	sm_100

	.elftype	@"ET_EXEC"


//--------------------- .note.nv.tkinfo           --------------------------
	.section	.note.nv.tkinfo,"",@"SHT_NOTE"
	.sectionflags	@"SHF_NOTE_NV_TKINFO"
	.tkinfo
        /*0018*/ 	.word	0x00000002
        /*0030*/ 	.string	""
        /*0030*/ 	.string	"ptxas"
        /*0030*/ 	.string	"Cuda compilation tools, release 13.0, V13.0.88"
        /*0030*/ 	.string	"Build cuda_13.0.r13.0/compiler.36424714_0"
        /*0030*/ 	.string	"-arch sm_100 -m 64 "



//--------------------- .note.nv.cuinfo           --------------------------
	.section	.note.nv.cuinfo,"",@"SHT_NOTE"
	.sectionflags	@"SHF_NOTE_NV_CUINFO"
        /*0018*/ 	.short	0x0002
        /*001a*/ 	.short	0x0064
        /*001c*/ 	.short	0x0082
	.zero		2


//--------------------- .nv.info                  --------------------------
	.section	.nv.info,"",@"SHT_CUDA_INFO"
	.align	4


	//----- nvinfo : EIATTR_REGCOUNT
	.align		4
        /*0000*/ 	.byte	0x04, 0x2f
        /*0002*/ 	.short	(.L_1 - .L_0)
	.align		4
.L_0:
        /*0004*/ 	.word	index@(_Z20elementwiseAddOriginPfS_S_)
        /*0008*/ 	.word	0x0000000c


	//----- nvinfo : EIATTR_FRAME_SIZE
	.align		4
.L_1:
        /*000c*/ 	.byte	0x04, 0x11
        /*000e*/ 	.short	(.L_3 - .L_2)
	.align		4
.L_2:
        /*0010*/ 	.word	index@(_Z20elementwiseAddOriginPfS_S_)
        /*0014*/ 	.word	0x00000000


	//----- nvinfo : EIATTR_REGCOUNT
	.align		4
.L_3:
        /*0018*/ 	.byte	0x04, 0x2f
        /*001a*/ 	.short	(.L_5 - .L_4)
	.align		4
.L_4:
        /*001c*/ 	.word	index@(_Z20elementwiseAddFloat2PfS_S_)
        /*0020*/ 	.word	0x0000000c


	//----- nvinfo : EIATTR_FRAME_SIZE
	.align		4
.L_5:
        /*0024*/ 	.byte	0x04, 0x11
        /*0026*/ 	.short	(.L_7 - .L_6)
	.align		4
.L_6:
        /*0028*/ 	.word	index@(_Z20elementwiseAddFloat2PfS_S_)
        /*002c*/ 	.word	0x00000000


	//----- nvinfo : EIATTR_REGCOUNT
	.align		4
.L_7:
        /*0030*/ 	.byte	0x04, 0x2f
        /*0032*/ 	.short	(.L_9 - .L_8)
	.align		4
.L_8:
        /*0034*/ 	.word	index@(_Z20elementwiseAddFloat4PfS_S_)
        /*0038*/ 	.word	0x00000016


	//----- nvinfo : EIATTR_FRAME_SIZE
	.align		4
.L_9:
        /*003c*/ 	.byte	0x04, 0x11
        /*003e*/ 	.short	(.L_11 - .L_10)
	.align		4
.L_10:
        /*0040*/ 	.word	index@(_Z20elementwiseAddFloat4PfS_S_)
        /*0044*/ 	.word	0x00000000


	//----- nvinfo : EIATTR_MIN_STACK_SIZE
	.align		4
.L_11:
        /*0048*/ 	.byte	0x04, 0x12
        /*004a*/ 	.short	(.L_13 - .L_12)
	.align		4
.L_12:
        /*004c*/ 	.word	index@(_Z20elementwiseAddFloat4PfS_S_)
        /*0050*/ 	.word	0x00000000


	//----- nvinfo : EIATTR_MIN_STACK_SIZE
	.align		4
.L_13:
        /*0054*/ 	.byte	0x04, 0x12
        /*0056*/ 	.short	(.L_15 - .L_14)
	.align		4
.L_14:
        /*0058*/ 	.word	index@(_Z20elementwiseAddFloat2PfS_S_)
        /*005c*/ 	.word	0x00000000


	//----- nvinfo : EIATTR_MIN_STACK_SIZE
	.align		4
.L_15:
        /*0060*/ 	.byte	0x04, 0x12
        /*0062*/ 	.short	(.L_17 - .L_16)
	.align		4
.L_16:
        /*0064*/ 	.word	index@(_Z20elementwiseAddOriginPfS_S_)
        /*0068*/ 	.word	0x00000000
.L_17:


//--------------------- .nv.compat                --------------------------
	.section	.nv.compat,"",@"SHT_CUDA_COMPAT_INFO"
	.align	4
        /*0000*/ 	.byte	0x02, 0x09, 0x00, 0x00, 0x02, 0x02, 0x01, 0x00, 0x02, 0x05, 0x05, 0x00, 0x03, 0x07, 0x01, 0x01
        /*0010*/ 	.byte	0x02, 0x03, 0x00, 0x00, 0x02, 0x06, 0x01, 0x00, 0x04, 0x0b, 0x08, 0x00, 0x09, 0x00, 0x00, 0x00
        /*0020*/ 	.byte	0x00, 0x00, 0x00, 0x00


//--------------------- .nv.info._Z20elementwiseAddFloat4PfS_S_ --------------------------
	.section	.nv.info._Z20elementwiseAddFloat4PfS_S_,"",@"SHT_CUDA_INFO"
	.sectionflags	@""
	.align	4


	//----- nvinfo : EIATTR_CUDA_API_VERSION
	.align		4
        /*0000*/ 	.byte	0x04, 0x37
        /*0002*/ 	.short	(.L_19 - .L_18)
.L_18:
        /*0004*/ 	.word	0x00000082


	//----- nvinfo : EIATTR_KPARAM_INFO
	.align		4
.L_19:
        /*0008*/ 	.byte	0x04, 0x17
        /*000a*/ 	.short	(.L_21 - .L_20)
.L_20:
        /*000c*/ 	.word	0x00000000
        /*0010*/ 	.short	0x0002
        /*0012*/ 	.short	0x0010
        /*0014*/ 	.byte	0x00, 0xf5, 0x21, 0x00


	//----- nvinfo : EIATTR_KPARAM_INFO
	.align		4
.L_21:
        /*0018*/ 	.byte	0x04, 0x17
        /*001a*/ 	.short	(.L_23 - .L_22)
.L_22:
        /*001c*/ 	.word	0x00000000
        /*0020*/ 	.short	0x0001
        /*0022*/ 	.short	0x0008
        /*0024*/ 	.byte	0x00, 0xf5, 0x21, 0x00


	//----- nvinfo : EIATTR_KPARAM_INFO
	.align		4
.L_23:
        /*0028*/ 	.byte	0x04, 0x17
        /*002a*/ 	.short	(.L_25 - .L_24)
.L_24:
        /*002c*/ 	.word	0x00000000
        /*0030*/ 	.short	0x0000
        /*0032*/ 	.short	0x0000
        /*0034*/ 	.byte	0x00, 0xf5, 0x21, 0x00


	//----- nvinfo : EIATTR_SPARSE_MMA_MASK
	.align		4
.L_25:
        /*0038*/ 	.byte	0x03, 0x50
        /*003a*/ 	.short	0x0000


	//----- nvinfo : EIATTR_MAXREG_COUNT
	.align		4
        /*003c*/ 	.byte	0x03, 0x1b
        /*003e*/ 	.short	0x00ff


	//----- nvinfo : EIATTR_MERCURY_ISA_VERSION
	.align		4
        /*0040*/ 	.byte	0x03, 0x5f
        /*0042*/ 	.short	0x0101


	//----- nvinfo : EIATTR_VRC_CTA_INIT_COUNT
	.align		4
        /*0044*/ 	.byte	0x02, 0x4a
	.zero		1
	.zero		1


	//----- nvinfo : EIATTR_EXIT_INSTR_OFFSETS
	.align		4
        /*0048*/ 	.byte	0x04, 0x1c
        /*004a*/ 	.short	(.L_27 - .L_26)


	//   ....[0]....
.L_26:
        /*004c*/ 	.word	0x00000140


	//----- nvinfo : EIATTR_CBANK_PARAM_SIZE
	.align		4
.L_27:
        /*0050*/ 	.byte	0x03, 0x19
        /*0052*/ 	.short	0x0018


	//----- nvinfo : EIATTR_PARAM_CBANK
	.align		4
        /*0054*/ 	.byte	0x04, 0x0a
        /*0056*/ 	.short	(.L_29 - .L_28)
	.align		4
.L_28:
        /*0058*/ 	.word	index@(.nv.constant0._Z20elementwiseAddFloat4PfS_S_)
        /*005c*/ 	.short	0x0380
        /*005e*/ 	.short	0x0018


	//----- nvinfo : EIATTR_SW_WAR
	.align		4
.L_29:
        /*0060*/ 	.byte	0x04, 0x36
        /*0062*/ 	.short	(.L_31 - .L_30)
.L_30:
        /*0064*/ 	.word	0x00000008
.L_31:


//--------------------- .nv.info._Z20elementwiseAddFloat2PfS_S_ --------------------------
	.section	.nv.info._Z20elementwiseAddFloat2PfS_S_,"",@"SHT_CUDA_INFO"
	.sectionflags	@""
	.align	4


	//----- nvinfo : EIATTR_CUDA_API_VERSION
	.align		4
        /*0000*/ 	.byte	0x04, 0x37
        /*0002*/ 	.short	(.L_33 - .L_32)
.L_32:
        /*0004*/ 	.word	0x00000082


	//----- nvinfo : EIATTR_KPARAM_INFO
	.align		4
.L_33:
        /*0008*/ 	.byte	0x04, 0x17
        /*000a*/ 	.short	(.L_35 - .L_34)
.L_34:
        /*000c*/ 	.word	0x00000000
        /*0010*/ 	.short	0x0002
        /*0012*/ 	.short	0x0010
        /*0014*/ 	.byte	0x00, 0xf5, 0x21, 0x00


	//----- nvinfo : EIATTR_KPARAM_INFO
	.align		4
.L_35:
        /*0018*/ 	.byte	0x04, 0x17
        /*001a*/ 	.short	(.L_37 - .L_36)
.L_36:
        /*001c*/ 	.word	0x00000000
        /*0020*/ 	.short	0x0001
        /*0022*/ 	.short	0x0008
        /*0024*/ 	.byte	0x00, 0xf5, 0x21, 0x00


	//----- nvinfo : EIATTR_KPARAM_INFO
	.align		4
.L_37:
        /*0028*/ 	.byte	0x04, 0x17
        /*002a*/ 	.short	(.L_39 - .L_38)
.L_38:
        /*002c*/ 	.word	0x00000000
        /*0030*/ 	.short	0x0000
        /*0032*/ 	.short	0x0000
        /*0034*/ 	.byte	0x00, 0xf5, 0x21, 0x00


	//----- nvinfo : EIATTR_SPARSE_MMA_MASK
	.align		4
.L_39:
        /*0038*/ 	.byte	0x03, 0x50
        /*003a*/ 	.short	0x0000


	//----- nvinfo : EIATTR_MAXREG_COUNT
	.align		4
        /*003c*/ 	.byte	0x03, 0x1b
        /*003e*/ 	.short	0x00ff


	//----- nvinfo : EIATTR_MERCURY_ISA_VERSION
	.align		4
        /*0040*/ 	.byte	0x03, 0x5f
        /*0042*/ 	.short	0x0101


	//----- nvinfo : EIATTR_VRC_CTA_INIT_COUNT
	.align		4
        /*0044*/ 	.byte	0x02, 0x4a
	.zero		1
	.zero		1


	//----- nvinfo : EIATTR_EXIT_INSTR_OFFSETS
	.align		4
        /*0048*/ 	.byte	0x04, 0x1c
        /*004a*/ 	.short	(.L_41 - .L_40)


	//   ....[0]....
.L_40:
        /*004c*/ 	.word	0x00000120


	//----- nvinfo : EIATTR_CBANK_PARAM_SIZE
	.align		4
.L_41:
        /*0050*/ 	.byte	0x03, 0x19
        /*0052*/ 	.short	0x0018


	//----- nvinfo : EIATTR_PARAM_CBANK
	.align		4
        /*0054*/ 	.byte	0x04, 0x0a
        /*0056*/ 	.short	(.L_43 - .L_42)
	.align		4
.L_42:
        /*0058*/ 	.word	index@(.nv.constant0._Z20elementwiseAddFloat2PfS_S_)
        /*005c*/ 	.short	0x0380
        /*005e*/ 	.short	0x0018


	//----- nvinfo : EIATTR_SW_WAR
	.align		4
.L_43:
        /*0060*/ 	.byte	0x04, 0x36
        /*0062*/ 	.short	(.L_45 - .L_44)
.L_44:
        /*0064*/ 	.word	0x00000008
.L_45:


//--------------------- .nv.info._Z20elementwiseAddOriginPfS_S_ --------------------------
	.section	.nv.info._Z20elementwiseAddOriginPfS_S_,"",@"SHT_CUDA_INFO"
	.sectionflags	@""
	.align	4


	//----- nvinfo : EIATTR_CUDA_API_VERSION
	.align		4
        /*0000*/ 	.byte	0x04, 0x37
        /*0002*/ 	.short	(.L_47 - .L_46)
.L_46:
        /*0004*/ 	.word	0x00000082


	//----- nvinfo : EIATTR_KPARAM_INFO
	.align		4
.L_47:
        /*0008*/ 	.byte	0x04, 0x17
        /*000a*/ 	.short	(.L_49 - .L_48)
.L_48:
        /*000c*/ 	.word	0x00000000
        /*0010*/ 	.short	0x0002
        /*0012*/ 	.short	0x0010
        /*0014*/ 	.byte	0x00, 0xf5, 0x21, 0x00


	//----- nvinfo : EIATTR_KPARAM_INFO
	.align		4
.L_49:
        /*0018*/ 	.byte	0x04, 0x17
        /*001a*/ 	.short	(.L_51 - .L_50)
.L_50:
        /*001c*/ 	.word	0x00000000
        /*0020*/ 	.short	0x0001
        /*0022*/ 	.short	0x0008
        /*0024*/ 	.byte	0x00, 0xf5, 0x21, 0x00


	//----- nvinfo : EIATTR_KPARAM_INFO
	.align		4
.L_51:
        /*0028*/ 	.byte	0x04, 0x17
        /*002a*/ 	.short	(.L_53 - .L_52)
.L_52:
        /*002c*/ 	.word	0x00000000
        /*0030*/ 	.short	0x0000
        /*0032*/ 	.short	0x0000
        /*0034*/ 	.byte	0x00, 0xf5, 0x21, 0x00


	//----- nvinfo : EIATTR_SPARSE_MMA_MASK
	.align		4
.L_53:
        /*0038*/ 	.byte	0x03, 0x50
        /*003a*/ 	.short	0x0000


	//----- nvinfo : EIATTR_MAXREG_COUNT
	.align		4
        /*003c*/ 	.byte	0x03, 0x1b
        /*003e*/ 	.short	0x00ff


	//----- nvinfo : EIATTR_MERCURY_ISA_VERSION
	.align		4
        /*0040*/ 	.byte	0x03, 0x5f
        /*0042*/ 	.short	0x0101


	//----- nvinfo : EIATTR_VRC_CTA_INIT_COUNT
	.align		4
        /*0044*/ 	.byte	0x02, 0x4a
	.zero		1
	.zero		1


	//----- nvinfo : EIATTR_EXIT_INSTR_OFFSETS
	.align		4
        /*0048*/ 	.byte	0x04, 0x1c
        /*004a*/ 	.short	(.L_55 - .L_54)


	//   ....[0]....
.L_54:
        /*004c*/ 	.word	0x00000100


	//----- nvinfo : EIATTR_CBANK_PARAM_SIZE
	.align		4
.L_55:
        /*0050*/ 	.byte	0x03, 0x19
        /*0052*/ 	.short	0x0018


	//----- nvinfo : EIATTR_PARAM_CBANK
	.align		4
        /*0054*/ 	.byte	0x04, 0x0a
        /*0056*/ 	.short	(.L_57 - .L_56)
	.align		4
.L_56:
        /*0058*/ 	.word	index@(.nv.constant0._Z20elementwiseAddOriginPfS_S_)
        /*005c*/ 	.short	0x0380
        /*005e*/ 	.short	0x0018


	//----- nvinfo : EIATTR_SW_WAR
	.align		4
.L_57:
        /*0060*/ 	.byte	0x04, 0x36
        /*0062*/ 	.short	(.L_59 - .L_58)
.L_58:
        /*0064*/ 	.word	0x00000008
.L_59:


//--------------------- .nv.callgraph             --------------------------
	.section	.nv.callgraph,"",@"SHT_CUDA_CALLGRAPH"
	.align	4
	.sectionentsize	8
	.align		4
        /*0000*/ 	.word	0x00000000
	.align		4
        /*0004*/ 	.word	0xffffffff
	.align		4
        /*0008*/ 	.word	0x00000000
	.align		4
        /*000c*/ 	.word	0xfffffffe
	.align		4
        /*0010*/ 	.word	0x00000000
	.align		4
        /*0014*/ 	.word	0xfffffffd
	.align		4
        /*0018*/ 	.word	0x00000000
	.align		4
        /*001c*/ 	.word	0xfffffffc


//--------------------- .text._Z20elementwiseAddFloat4PfS_S_ --------------------------
	.section	.text._Z20elementwiseAddFloat4PfS_S_,"ax",@progbits
	.align	128
        .global         _Z20elementwiseAddFloat4PfS_S_
        .type           _Z20elementwiseAddFloat4PfS_S_,@function
        .size           _Z20elementwiseAddFloat4PfS_S_,(.L_x_3 - _Z20elementwiseAddFloat4PfS_S_)
        .other          _Z20elementwiseAddFloat4PfS_S_,@"STO_CUDA_ENTRY STV_DEFAULT"
_Z20elementwiseAddFloat4PfS_S_:
.text._Z20elementwiseAddFloat4PfS_S_:
[----:B------:R-:W-:Y:S01]  /*0000*/  LDC R1, c[0x0][0x37c] ;  /* 0x0000df00ff017b82 */ /* 0x000fe20000000800 */
[----:B------:R-:W0:Y:S07]  /*0010*/  S2R R0, SR_TID.X ;  /* 0x0000000000007919 */ /* 0x000e2e0000002100 */
[----:B------:R-:W0:Y:S01]  /*0020*/  S2UR UR6, SR_CTAID.X ;  /* 0x00000000000679c3 */ /* 0x000e220000002500 */
[----:B------:R-:W1:Y:S07]  /*0030*/  LDCU.64 UR4, c[0x0][0x358] ;  /* 0x00006b00ff0477ac */ /* 0x000e6e0008000a00 */
[----:B------:R-:W0:Y:S08]  /*0040*/  LDC R7, c[0x0][0x360] ;  /* 0x0000d800ff077b82 */ /* 0x000e300000000800 */
[----:B------:R-:W2:Y:S08]  /*0050*/  LDC.64 R2, c[0x0][0x380] ;  /* 0x0000e000ff027b82 */ /* 0x000eb00000000a00 */
[----:B------:R-:W3:Y:S01]  /*0060*/  LDC.64 R4, c[0x0][0x388] ;  /* 0x0000e200ff047b82 */ /* 0x000ee20000000a00 */
[----:B0-----:R-:W-:-:S07]  /*0070*/  IMAD R0, R7, UR6, R0 ;  /* 0x0000000607007c24 */ /* 0x001fce000f8e0200 */
[----:B------:R-:W0:Y:S01]  /*0080*/  LDC.64 R6, c[0x0][0x390] ;  /* 0x0000e400ff067b82 */ /* 0x000e220000000a00 */
[----:B------:R-:W-:-:S05]  /*0090*/  SHF.L.U32 R9, R0, 0x2, RZ ;  /* 0x0000000200097819 */ /* 0x000fca00000006ff */
[----:B--2---:R-:W-:-:S05]  /*00a0*/  IMAD.WIDE R2, R9, 0x4, R2 ;  /* 0x0000000409027825 */ /* 0x004fca00078e0202 */
[----:B-1----:R-:W2:Y:S01]  /*00b0*/  LDG.E.128 R12, desc[UR4][R2.64] ;  /* 0x00000004020c7981 */ /* 0x002ea2000c1e1d00 */
[----:B---3--:R-:W-:-:S05]  /*00c0*/  IMAD.WIDE R4, R9, 0x4, R4 ;  /* 0x0000000409047825 */ /* 0x008fca00078e0204 */
[----:B------:R-:W2:Y:S01]  /*00d0*/  LDG.E.128 R16, desc[UR4][R4.64] ;  /* 0x0000000404107981 */ /* 0x000ea2000c1e1d00 */
[----:B0-----:R-:W-:-:S04]  /*00e0*/  IMAD.WIDE R6, R9, 0x4, R6 ;  /* 0x0000000409067825 */ /* 0x001fc800078e0206 */
[----:B--2---:R-:W-:Y:S01]  /*00f0*/  FADD R12, R12, R16 ;  /* 0x000000100c0c7221 */ /* 0x004fe20000000000 */
[----:B------:R-:W-:Y:S01]  /*0100*/  FADD R13, R13, R17 ;  /* 0x000000110d0d7221 */ /* 0x000fe20000000000 */
[----:B------:R-:W-:Y:S01]  /*0110*/  FADD R14, R14, R18 ;  /* 0x000000120e0e7221 */ /* 0x000fe20000000000 */
[----:B------:R-:W-:-:S05]  /*0120*/  FADD R15, R15, R19 ;  /* 0x000000130f0f7221 */ /* 0x000fca0000000000 */
[----:B------:R-:W-:Y:S01]  /*0130*/  STG.E.128 desc[UR4][R6.64], R12 ;  /* 0x0000000c06007986 */ /* 0x000fe2000c101d04 */
[----:B------:R-:W-:Y:S05]  /*0140*/  EXIT ;  /* 0x000000000000794d */ /* 0x000fea0003800000 */
.L_x_0:
[----:B------:R-:W-:-:S00]  /*0150*/  BRA `(.L_x_0) ;  /* 0xfffffffc00fc7947 */ /* 0x000fc0000383ffff */
[----:B------:R-:W-:-:S00]  /*0160*/  NOP ;  /* 0x0000000000007918 */ /* 0x000fc00000000000 */
        /* <DEDUP_REMOVED lines=9> */
.L_x_3:


//--------------------- .text._Z20elementwiseAddFloat2PfS_S_ --------------------------
	.section	.text._Z20elementwiseAddFloat2PfS_S_,"ax",@progbits
	.align	128
        .global         _Z20elementwiseAddFloat2PfS_S_
        .type           _Z20elementwiseAddFloat2PfS_S_,@function
        .size           _Z20elementwiseAddFloat2PfS_S_,(.L_x_4 - _Z20elementwiseAddFloat2PfS_S_)
        .other          _Z20elementwiseAddFloat2PfS_S_,@"STO_CUDA_ENTRY STV_DEFAULT"
_Z20elementwiseAddFloat2PfS_S_:
.text._Z20elementwiseAddFloat2PfS_S_:
        /* <DEDUP_REMOVED lines=10> */
[----:B--2---:R-:W-:-:S04]  /*00a0*/  IMAD.WIDE R2, R9, 0x4, R2 ;  /* 0x0000000409027825 */ /* 0x004fc800078e0202 */
[C---:B---3--:R-:W-:Y:S02]  /*00b0*/  IMAD.WIDE R4, R9.reuse, 0x4, R4 ;  /* 0x0000000409047825 */ /* 0x048fe400078e0204 */
[----:B-1----:R-:W2:Y:S04]  /*00c0*/  LDG.E.64 R2, desc[UR4][R2.64] ;  /* 0x0000000402027981 */ /* 0x002ea8000c1e1b00 */
[----:B------:R-:W2:Y:S01]  /*00d0*/  LDG.E.64 R4, desc[UR4][R4.64] ;  /* 0x0000000404047981 */ /* 0x000ea2000c1e1b00 */
[----:B0-----:R-:W-:-:S04]  /*00e0*/  IMAD.WIDE R6, R9, 0x4, R6 ;  /* 0x0000000409067825 */ /* 0x001fc800078e0206 */
[----:B--2---:R-:W-:Y:S01]  /*00f0*/  FADD R8, R2, R4 ;  /* 0x0000000402087221 */ /* 0x004fe20000000000 */
[----:B------:R-:W-:-:S05]  /*0100*/  FADD R9, R3, R5 ;  /* 0x0000000503097221 */ /* 0x000fca0000000000 */
[----:B------:R-:W-:Y:S01]  /*0110*/  STG.E.64 desc[UR4][R6.64], R8 ;  /* 0x0000000806007986 */ /* 0x000fe2000c101b04 */
[----:B------:R-:W-:Y:S05]  /*0120*/  EXIT ;  /* 0x000000000000794d */ /* 0x000fea0003800000 */
.L_x_1:
        /* <DEDUP_REMOVED lines=13> */
.L_x_4:


//--------------------- .text._Z20elementwiseAddOriginPfS_S_ --------------------------
	.section	.text._Z20elementwiseAddOriginPfS_S_,"ax",@progbits
	.align	128
        .global         _Z20elementwiseAddOriginPfS_S_
        .type           _Z20elementwiseAddOriginPfS_S_,@function
        .size           _Z20elementwiseAddOriginPfS_S_,(.L_x_5 - _Z20elementwiseAddOriginPfS_S_)
        .other          _Z20elementwiseAddOriginPfS_S_,@"STO_CUDA_ENTRY STV_DEFAULT"
_Z20elementwiseAddOriginPfS_S_:
.text._Z20elementwiseAddOriginPfS_S_:
        /* <DEDUP_REMOVED lines=9> */
[----:B--2---:R-:W-:-:S06]  /*0090*/  IMAD.WIDE R2, R9, 0x4, R2 ;  /* 0x0000000409027825 */ /* 0x004fcc00078e0202 */
[----:B-1----:R-:W2:Y:S01]  /*00a0*/  LDG.E R2, desc[UR4][R2.64] ;  /* 0x0000000402027981 */ /* 0x002ea2000c1e1900 */
[----:B---3--:R-:W-:-:S06]  /*00b0*/  IMAD.WIDE R4, R9, 0x4, R4 ;  /* 0x0000000409047825 */ /* 0x008fcc00078e0204 */
[----:B------:R-:W2:Y:S01]  /*00c0*/  LDG.E R5, desc[UR4][R4.64] ;  /* 0x0000000404057981 */ /* 0x000ea2000c1e1900 */
[----:B0-----:R-:W-:-:S04]  /*00d0*/  IMAD.WIDE R6, R9, 0x4, R6 ;  /* 0x0000000409067825 */ /* 0x001fc800078e0206 */
[----:B--2---:R-:W-:-:S05]  /*00e0*/  FADD R9, R2, R5 ;  /* 0x0000000502097221 */ /* 0x004fca0000000000 */
[----:B------:R-:W-:Y:S01]  /*00f0*/  STG.E desc[UR4][R6.64], R9 ;  /* 0x0000000906007986 */ /* 0x000fe2000c101904 */
[----:B------:R-:W-:Y:S05]  /*0100*/  EXIT ;  /* 0x000000000000794d */ /* 0x000fea0003800000 */
.L_x_2:
        /* <DEDUP_REMOVED lines=15> */
.L_x_5:


//--------------------- .nv.shared.reserved.0     --------------------------
	.section	.nv.shared.reserved.0,"aw",@nobits
	.weak		__nv_reservedSMEM_offset_0_alias
	.size		__nv_reservedSMEM_offset_0_alias, 0, 64
	.other		__nv_reservedSMEM_offset_0_alias,@"STO_CUDA_RESERVED_SHARED STV_DEFAULT"
__nv_reservedSMEM_offset_0_alias:
	.zero		0
	.zero		64


//--------------------- .nv.constant0._Z20elementwiseAddFloat4PfS_S_ --------------------------
	.section	.nv.constant0._Z20elementwiseAddFloat4PfS_S_,"a",@progbits
	.sectionflags	@""
	.align	4
.nv.constant0._Z20elementwiseAddFloat4PfS_S_:
	.zero		920


//--------------------- .nv.constant0._Z20elementwiseAddFloat2PfS_S_ --------------------------
	.section	.nv.constant0._Z20elementwiseAddFloat2PfS_S_,"a",@progbits
	.sectionflags	@""
	.align	4
.nv.constant0._Z20elementwiseAddFloat2PfS_S_:
	.zero		920


//--------------------- .nv.constant0._Z20elementwiseAddOriginPfS_S_ --------------------------
	.section	.nv.constant0._Z20elementwiseAddOriginPfS_S_,"a",@progbits
	.sectionflags	@""
	.align	4
.nv.constant0._Z20elementwiseAddOriginPfS_S_:
	.zero		920


//--------------------- SYMBOLS --------------------------

	.type		.nv.reservedSmem.offset0,@object
	.size		.nv.reservedSmem.offset0,0x4
